//
// Generated by NVIDIA NVVM Compiler
//
// Compiler Build ID: CL-36424714
// Cuda compilation tools, release 13.0, V13.0.88
// Based on NVVM 20.0.0
//

.version 9.0
.target sm_100
.address_size 64

	// .globl	_Z5sgemmiiiPfS_S_

.visible .entry _Z5sgemmiiiPfS_S_(
	.param .u32 _Z5sgemmiiiPfS_S__param_0,
	.param .u32 _Z5sgemmiiiPfS_S__param_1,
	.param .u32 _Z5sgemmiiiPfS_S__param_2,
	.param .u64 .ptr .align 1 _Z5sgemmiiiPfS_S__param_3,
	.param .u64 .ptr .align 1 _Z5sgemmiiiPfS_S__param_4,
	.param .u64 .ptr .align 1 _Z5sgemmiiiPfS_S__param_5
)
{
	.reg .pred 	%p<13>;
	.reg .b32 	%r<46>;
	.reg .b32 	%f<68>;
	.reg .b64 	%rd<40>;

	ld.param.u32 	%r22, [_Z5sgemmiiiPfS_S__param_0];
	ld.param.u32 	%r23, [_Z5sgemmiiiPfS_S__param_1];
	ld.param.u32 	%r21, [_Z5sgemmiiiPfS_S__param_2];
	ld.param.u64 	%rd5, [_Z5sgemmiiiPfS_S__param_3];
	ld.param.u64 	%rd6, [_Z5sgemmiiiPfS_S__param_4];
	ld.param.u64 	%rd4, [_Z5sgemmiiiPfS_S__param_5];
	cvta.to.global.u64 	%rd1, %rd6;
	cvta.to.global.u64 	%rd2, %rd5;
	mov.u32 	%r24, %ctaid.x;
	mov.u32 	%r25, %ntid.x;
	mov.u32 	%r26, %tid.x;
	mad.lo.s32 	%r1, %r24, %r25, %r26;
	mov.u32 	%r27, %ctaid.y;
	mov.u32 	%r28, %ntid.y;
	mov.u32 	%r29, %tid.y;
	mad.lo.s32 	%r30, %r27, %r28, %r29;
	setp.ge.s32 	%p1, %r1, %r22;
	setp.ge.s32 	%p2, %r30, %r23;
	or.pred  	%p3, %p1, %p2;
	@%p3 bra 	$L__BB0_14;
	setp.lt.s32 	%p4, %r21, 1;
	mov.f32 	%f67, 0f00000000;
	@%p4 bra 	$L__BB0_13;
	mul.lo.s32 	%r3, %r21, %r1;
	and.b32  	%r4, %r21, 7;
	setp.lt.u32 	%p5, %r21, 8;
	mov.f32 	%f67, 0f00000000;
	mov.b32 	%r44, 0;
	@%p5 bra 	$L__BB0_5;
	and.b32  	%r44, %r21, 2147483640;
	neg.s32 	%r42, %r44;
	shl.b32 	%r7, %r23, 3;
	add.s64 	%rd3, %rd2, 16;
	mov.f32 	%f67, 0f00000000;
	mul.wide.s32 	%rd11, %r23, 4;
	mov.u32 	%r40, %r3;
	mov.u32 	%r41, %r30;
$L__BB0_4:
	.pragma "nounroll";
	mul.wide.s32 	%rd7, %r40, 4;
	add.s64 	%rd8, %rd3, %rd7;
	ld.global.f32 	%f17, [%rd8+-16];
	mul.wide.s32 	%rd9, %r41, 4;
	add.s64 	%rd10, %rd1, %rd9;
	ld.global.f32 	%f18, [%rd10];
	fma.rn.f32 	%f19, %f17, %f18, %f67;
	ld.global.f32 	%f20, [%rd8+-12];
	add.s64 	%rd12, %rd10, %rd11;
	ld.global.f32 	%f21, [%rd12];
	fma.rn.f32 	%f22, %f20, %f21, %f19;
	ld.global.f32 	%f23, [%rd8+-8];
	add.s64 	%rd13, %rd12, %rd11;
	ld.global.f32 	%f24, [%rd13];
	fma.rn.f32 	%f25, %f23, %f24, %f22;
	ld.global.f32 	%f26, [%rd8+-4];
	add.s64 	%rd14, %rd13, %rd11;
	ld.global.f32 	%f27, [%rd14];
	fma.rn.f32 	%f28, %f26, %f27, %f25;
	ld.global.f32 	%f29, [%rd8];
	add.s64 	%rd15, %rd14, %rd11;
	ld.global.f32 	%f30, [%rd15];
	fma.rn.f32 	%f31, %f29, %f30, %f28;
	ld.global.f32 	%f32, [%rd8+4];
	add.s64 	%rd16, %rd15, %rd11;
	ld.global.f32 	%f33, [%rd16];
	fma.rn.f32 	%f34, %f32, %f33, %f31;
	ld.global.f32 	%f35, [%rd8+8];
	add.s64 	%rd17, %rd16, %rd11;
	ld.global.f32 	%f36, [%rd17];
	fma.rn.f32 	%f37, %f35, %f36, %f34;
	ld.global.f32 	%f38, [%rd8+12];
	add.s64 	%rd18, %rd17, %rd11;
	ld.global.f32 	%f39, [%rd18];
	fma.rn.f32 	%f67, %f38, %f39, %f37;
	add.s32 	%r42, %r42, 8;
	add.s32 	%r41, %r41, %r7;
	add.s32 	%r40, %r40, 8;
	setp.ne.s32 	%p6, %r42, 0;
	@%p6 bra 	$L__BB0_4;
$L__BB0_5:
	setp.eq.s32 	%p7, %r4, 0;
	@%p7 bra 	$L__BB0_13;
	and.b32  	%r15, %r21, 3;
	setp.lt.u32 	%p8, %r4, 4;
	@%p8 bra 	$L__BB0_8;
	add.s32 	%r32, %r44, %r3;
	mul.wide.s32 	%rd19, %r32, 4;
	add.s64 	%rd20, %rd2, %rd19;
	ld.global.f32 	%f41, [%rd20];
	mad.lo.s32 	%r33, %r44, %r23, %r30;
	mul.wide.s32 	%rd21, %r33, 4;
	add.s64 	%rd22, %rd1, %rd21;
	ld.global.f32 	%f42, [%rd22];
	fma.rn.f32 	%f43, %f41, %f42, %f67;
	ld.global.f32 	%f44, [%rd20+4];
	mul.wide.s32 	%rd23, %r23, 4;
	add.s64 	%rd24, %rd22, %rd23;
	ld.global.f32 	%f45, [%rd24];
	fma.rn.f32 	%f46, %f44, %f45, %f43;
	ld.global.f32 	%f47, [%rd20+8];
	add.s64 	%rd25, %rd24, %rd23;
	ld.global.f32 	%f48, [%rd25];
	fma.rn.f32 	%f49, %f47, %f48, %f46;
	ld.global.f32 	%f50, [%rd20+12];
	add.s64 	%rd26, %rd25, %rd23;
	ld.global.f32 	%f51, [%rd26];
	fma.rn.f32 	%f67, %f50, %f51, %f49;
	add.s32 	%r44, %r44, 4;
$L__BB0_8:
	setp.eq.s32 	%p9, %r15, 0;
	@%p9 bra 	$L__BB0_13;
	setp.eq.s32 	%p10, %r15, 1;
	@%p10 bra 	$L__BB0_11;
	add.s32 	%r34, %r44, %r3;
	mul.wide.s32 	%rd27, %r34, 4;
	add.s64 	%rd28, %rd2, %rd27;
	ld.global.f32 	%f53, [%rd28];
	mad.lo.s32 	%r35, %r44, %r23, %r30;
	mul.wide.s32 	%rd29, %r35, 4;
	add.s64 	%rd30, %rd1, %rd29;
	ld.global.f32 	%f54, [%rd30];
	fma.rn.f32 	%f55, %f53, %f54, %f67;
	ld.global.f32 	%f56, [%rd28+4];
	mul.wide.s32 	%rd31, %r23, 4;
	add.s64 	%rd32, %rd30, %rd31;
	ld.global.f32 	%f57, [%rd32];
	fma.rn.f32 	%f67, %f56, %f57, %f55;
	add.s32 	%r44, %r44, 2;
$L__BB0_11:
	and.b32  	%r36, %r21, 1;
	setp.eq.b32 	%p11, %r36, 1;
	not.pred 	%p12, %p11;
	@%p12 bra 	$L__BB0_13;
	add.s32 	%r37, %r44, %r3;
	mul.wide.s32 	%rd33, %r37, 4;
	add.s64 	%rd34, %rd2, %rd33;
	ld.global.f32 	%f58, [%rd34];
	mad.lo.s32 	%r38, %r44, %r23, %r30;
	mul.wide.s32 	%rd35, %r38, 4;
	add.s64 	%rd36, %rd1, %rd35;
	ld.global.f32 	%f59, [%rd36];
	fma.rn.f32 	%f67, %f58, %f59, %f67;
$L__BB0_13:
	mad.lo.s32 	%r39, %r23, %r1, %r30;
	cvta.to.global.u64 	%rd37, %rd4;
	mul.wide.s32 	%rd38, %r39, 4;
	add.s64 	%rd39, %rd37, %rd38;
	st.global.f32 	[%rd39], %f67;
$L__BB0_14:
	ret;

}


// ===== COMPILED SASS (sm_100) =====

	.target	sm_100

	.elftype	@"ET_EXEC"


//--------------------- .note.nv.tkinfo           --------------------------
	.section	.note.nv.tkinfo,"",@"SHT_NOTE"
	.sectionflags	@"SHF_NOTE_NV_TKINFO"
	.tkinfo
        /*0018*/ 	.word	0x00000002
        /*0030*/ 	.string	""
        /*0030*/ 	.string	"ptxas"
        /*0030*/ 	.string	"Cuda compilation tools, release 13.0, V13.0.88"
        /*0030*/ 	.string	"Build cuda_13.0.r13.0/compiler.36424714_0"
        /*0030*/ 	.string	"-arch sm_100 -m 64 "



//--------------------- .note.nv.cuinfo           --------------------------
	.section	.note.nv.cuinfo,"",@"SHT_NOTE"
	.sectionflags	@"SHF_NOTE_NV_CUINFO"
        /*0018*/ 	.short	0x0002
        /*001a*/ 	.short	0x0064
        /*001c*/ 	.short	0x0082
	.zero		2


//--------------------- .nv.info                  --------------------------
	.section	.nv.info,"",@"SHT_CUDA_INFO"
	.align	4


	//----- nvinfo : EIATTR_REGCOUNT
	.align		4
        /*0000*/ 	.byte	0x04, 0x2f
        /*0002*/ 	.short	(.L_1 - .L_0)
	.align		4
.L_0:
        /*0004*/ 	.word	index@(_Z5sgemmiiiPfS_S_)
        /*0008*/ 	.word	0x00000020


	//----- nvinfo : EIATTR_FRAME_SIZE
	.align		4
.L_1:
        /*000c*/ 	.byte	0x04, 0x11
        /*000e*/ 	.short	(.L_3 - .L_2)
	.align		4
.L_2:
        /*0010*/ 	.word	index@(_Z5sgemmiiiPfS_S_)
        /*0014*/ 	.word	0x00000000


	//----- nvinfo : EIATTR_MIN_STACK_SIZE
	.align		4
.L_3:
        /*0018*/ 	.byte	0x04, 0x12
        /*001a*/ 	.short	(.L_5 - .L_4)
	.align		4
.L_4:
        /*001c*/ 	.word	index@(_Z5sgemmiiiPfS_S_)
        /*0020*/ 	.word	0x00000000
.L_5:


//--------------------- .nv.compat                --------------------------
	.section	.nv.compat,"",@"SHT_CUDA_COMPAT_INFO"
	.align	4
        /*0000*/ 	.byte	0x02, 0x09, 0x00, 0x00, 0x02, 0x02, 0x01, 0x00, 0x02, 0x05, 0x05, 0x00, 0x03, 0x07, 0x01, 0x01
        /*0010*/ 	.byte	0x02, 0x03, 0x00, 0x00, 0x02, 0x06, 0x01, 0x00, 0x04, 0x0b, 0x08, 0x00, 0x09, 0x00, 0x00, 0x00
        /*0020*/ 	.byte	0x00, 0x00, 0x00, 0x00


//--------------------- .nv.info._Z5sgemmiiiPfS_S_ --------------------------
	.section	.nv.info._Z5sgemmiiiPfS_S_,"",@"SHT_CUDA_INFO"
	.sectionflags	@""
	.align	4


	//----- nvinfo : EIATTR_CUDA_API_VERSION
	.align		4
        /*0000*/ 	.byte	0x04, 0x37
        /*0002*/ 	.short	(.L_7 - .L_6)
.L_6:
        /*0004*/ 	.word	0x00000082


	//----- nvinfo : EIATTR_KPARAM_INFO
	.align		4
.L_7:
        /*0008*/ 	.byte	0x04, 0x17
        /*000a*/ 	.short	(.L_9 - .L_8)
.L_8:
        /*000c*/ 	.word	0x00000000
        /*0010*/ 	.short	0x0005
        /*0012*/ 	.short	0x0020
        /*0014*/ 	.byte	0x00, 0xf5, 0x21, 0x00


	//----- nvinfo : EIATTR_KPARAM_INFO
	.align		4
.L_9:
        /*0018*/ 	.byte	0x04, 0x17
        /*001a*/ 	.short	(.L_11 - .L_10)
.L_10:
        /*001c*/ 	.word	0x00000000
        /*0020*/ 	.short	0x0004
        /*0022*/ 	.short	0x0018
        /*0024*/ 	.byte	0x00, 0xf5, 0x21, 0x00


	//----- nvinfo : EIATTR_KPARAM_INFO
	.align		4
.L_11:
        /*0028*/ 	.byte	0x04, 0x17
        /*002a*/ 	.short	(.L_13 - .L_12)
.L_12:
        /*002c*/ 	.word	0x00000000
        /*0030*/ 	.short	0x0003
        /*0032*/ 	.short	0x0010
        /*0034*/ 	.byte	0x00, 0xf5, 0x21, 0x00


	//----- nvinfo : EIATTR_KPARAM_INFO
	.align		4
.L_13:
        /*0038*/ 	.byte	0x04, 0x17
        /*003a*/ 	.short	(.L_15 - .L_14)
.L_14:
        /*003c*/ 	.word	0x00000000
        /*0040*/ 	.short	0x0002
        /*0042*/ 	.short	0x0008
        /*0044*/ 	.byte	0x00, 0xf0, 0x11, 0x00


	//----- nvinfo : EIATTR_KPARAM_INFO
	.align		4
.L_15:
        /*0048*/ 	.byte	0x04, 0x17
        /*004a*/ 	.short	(.L_17 - .L_16)
.L_16:
        /*004c*/ 	.word	0x00000000
        /*0050*/ 	.short	0x0001
        /*0052*/ 	.short	0x0004
        /*0054*/ 	.byte	0x00, 0xf0, 0x11, 0x00


	//----- nvinfo : EIATTR_KPARAM_INFO
	.align		4
.L_17:
        /*0058*/ 	.byte	0x04, 0x17
        /*005a*/ 	.short	(.L_19 - .L_18)
.L_18:
        /*005c*/ 	.word	0x00000000
        /*0060*/ 	.short	0x0000
        /*0062*/ 	.short	0x0000
        /*0064*/ 	.byte	0x00, 0xf0, 0x11, 0x00


	//----- nvinfo : EIATTR_SPARSE_MMA_MASK
	.align		4
.L_19:
        /*0068*/ 	.byte	0x03, 0x50
        /*006a*/ 	.short	0x0000


	//----- nvinfo : EIATTR_MAXREG_COUNT
	.align		4
        /*006c*/ 	.byte	0x03, 0x1b
        /*006e*/ 	.short	0x00ff


	//----- nvinfo : EIATTR_MERCURY_ISA_VERSION
	.align		4
        /*0070*/ 	.byte	0x03, 0x5f
        /*0072*/ 	.short	0x0101


	//----- nvinfo : EIATTR_VRC_CTA_INIT_COUNT
	.align		4
        /*0074*/ 	.byte	0x02, 0x4a
	.zero		1
	.zero		1


	//----- nvinfo : EIATTR_EXIT_INSTR_OFFSETS
	.align		4
        /*0078*/ 	.byte	0x04, 0x1c
        /*007a*/ 	.short	(.L_21 - .L_20)


	//   ....[0]....
.L_20:
        /*007c*/ 	.word	0x000000c0


	//   ....[1]....
        /*0080*/ 	.word	0x00000840


	//----- nvinfo : EIATTR_CBANK_PARAM_SIZE
	.align		4
.L_21:
        /*0084*/ 	.byte	0x03, 0x19
        /*0086*/ 	.short	0x0028


	//----- nvinfo : EIATTR_PARAM_CBANK
	.align		4
        /*0088*/ 	.byte	0x04, 0x0a
        /*008a*/ 	.short	(.L_23 - .L_22)
	.align		4
.L_22:
        /*008c*/ 	.word	index@(.nv.constant0._Z5sgemmiiiPfS_S_)
        /*0090*/ 	.short	0x0380
        /*0092*/ 	.short	0x0028


	//----- nvinfo : EIATTR_SW_WAR
	.align		4
.L_23:
        /*0094*/ 	.byte	0x04, 0x36
        /*0096*/ 	.short	(.L_25 - .L_24)
.L_24:
        /*0098*/ 	.word	0x00000008
.L_25:


//--------------------- .nv.callgraph             --------------------------
	.section	.nv.callgraph,"",@"SHT_CUDA_CALLGRAPH"
	.align	4
	.sectionentsize	8
	.align		4
        /*0000*/ 	.word	0x00000000
	.align		4
        /*0004*/ 	.word	0xffffffff
	.align		4
        /*0008*/ 	.word	0x00000000
	.align		4
        /*000c*/ 	.word	0xfffffffe
	.align		4
        /*0010*/ 	.word	0x00000000
	.align		4
        /*0014*/ 	.word	0xfffffffd
	.align		4
        /*0018*/ 	.word	0x00000000
	.align		4
        /*001c*/ 	.word	0xfffffffc


//--------------------- .text._Z5sgemmiiiPfS_S_   --------------------------
	.section	.text._Z5sgemmiiiPfS_S_,"ax",@progbits
	.align	128
        .global         _Z5sgemmiiiPfS_S_
        .type           _Z5sgemmiiiPfS_S_,@function
        .size           _Z5sgemmiiiPfS_S_,(.L_x_5 - _Z5sgemmiiiPfS_S_)
        .other          _Z5sgemmiiiPfS_S_,@"STO_CUDA_ENTRY STV_DEFAULT"
_Z5sgemmiiiPfS_S_:
.text._Z5sgemmiiiPfS_S_:
[----:B------:R-:W-:Y:S01]  /*0000*/  LDC R1, c[0x0][0x37c] ;  /* 0x0000df00ff017b82 */ /* 0x000fe20000000800 */
[----:B------:R-:W0:Y:S07]  /*0010*/  S2R R7, SR_TID.Y ;  /* 0x0000000000077919 */ /* 0x000e2e0000002200 */
[----:B------:R-:W1:Y:S01]  /*0020*/  LDC R0, c[0x0][0x360] ;  /* 0x0000d800ff007b82 */ /* 0x000e620000000800 */
[----:B------:R-:W1:Y:S07]  /*0030*/  S2R R5, SR_TID.X ;  /* 0x0000000000057919 */ /* 0x000e6e0000002100 */
[----:B------:R-:W0:Y:S08]  /*0040*/  S2UR UR5, SR_CTAID.Y ;  /* 0x00000000000579c3 */ /* 0x000e300000002600 */
[----:B------:R-:W0:Y:S08]  /*0050*/  LDC R16, c[0x0][0x364] ;  /* 0x0000d900ff107b82 */ /* 0x000e300000000800 */
[----:B------:R-:W1:Y:S08]  /*0060*/  S2UR UR4, SR_CTAID.X ;  /* 0x00000000000479c3 */ /* 0x000e700000002500 */
[----:B------:R-:W2:Y:S01]  /*0070*/  LDC.64 R2, c[0x0][0x380] ;  /* 0x0000e000ff027b82 */ /* 0x000ea20000000a00 */
[----:B0-----:R-:W-:-:S02]  /*0080*/  IMAD R16, R16, UR5, R7 ;  /* 0x0000000510107c24 */ /* 0x001fc4000f8e0207 */
[----:B-1----:R-:W-:-:S03]  /*0090*/  IMAD R0, R0, UR4, R5 ;  /* 0x0000000400007c24 */ /* 0x002fc6000f8e0205 */
[----:B--2---:R-:W-:-:S04]  /*00a0*/  ISETP.GE.AND P0, PT, R16, R3, PT ;  /* 0x000000031000720c */ /* 0x004fc80003f06270 */
[----:B------:R-:W-:-:S13]  /*00b0*/  ISETP.GE.OR P0, PT, R0, R2, P0 ;  /* 0x000000020000720c */ /* 0x000fda0000706670 */
[----:B------:R-:W-:Y:S05]  /*00c0*/  @P0 EXIT ;  /* 0x000000000000094d */ /* 0x000fea0003800000 */
[----:B------:R-:W0:Y:S01]  /*00d0*/  LDC R17, c[0x0][0x388] ;  /* 0x0000e200ff117b82 */ /* 0x000e220000000800 */
[----:B------:R-:W1:Y:S01]  /*00e0*/  LDCU.64 UR6, c[0x0][0x358] ;  /* 0x00006b00ff0677ac */ /* 0x000e620008000a00 */
[----:B------:R-:W-:Y:S01]  /*00f0*/  HFMA2 R26, -RZ, RZ, 0, 0 ;  /* 0x00000000ff1a7431 */ /* 0x000fe200000001ff */
[----:B0-----:R-:W-:-:S13]  /*0100*/  ISETP.GE.AND P0, PT, R17, 0x1, PT ;  /* 0x000000011100780c */ /* 0x001fda0003f06270 */
[----:B-1----:R-:W-:Y:S05]  /*0110*/  @!P0 BRA `(.L_x_0) ;  /* 0x0000000400b88947 */ /* 0x002fea0003800000 */
[C---:B------:R-:W-:Y:S01]  /*0120*/  ISETP.GE.U32.AND P1, PT, R17.reuse, 0x8, PT ;  /* 0x000000081100780c */ /* 0x040fe20003f26070 */
[----:B------:R-:W-:Y:S01]  /*0130*/  IMAD R18, R0, R17, RZ ;  /* 0x0000001100127224 */ /* 0x000fe200078e02ff */
[----:B------:R-:W-:Y:S02]  /*0140*/  LOP3.LUT R25, R17, 0x7, RZ, 0xc0, !PT ;  /* 0x0000000711197812 */ /* 0x000fe400078ec0ff */
[----:B------:R-:W-:Y:S02]  /*0150*/  MOV R26, RZ ;  /* 0x000000ff001a7202 */ /* 0x000fe40000000f00 */
[----:B------:R-:W-:Y:S02]  /*0160*/  ISETP.NE.AND P0, PT, R25, RZ, PT ;  /* 0x000000ff1900720c */ /* 0x000fe40003f05270 */
[----:B------:R-:W-:-:S05]  /*0170*/  MOV R19, RZ ;  /* 0x000000ff00137202 */ /* 0x000fca0000000f00 */
[----:B------:R-:W-:Y:S06]  /*0180*/  @!P1 BRA `(.L_x_1) ;  /* 0x0000000000c49947 */ /* 0x000fec0003800000 */
[----:B------:R-:W0:Y:S01]  /*0190*/  LDCU.64 UR4, c[0x0][0x390] ;  /* 0x00007200ff0477ac */ /* 0x000e220008000a00 */
[----:B------:R-:W-:Y:S02]  /*01a0*/  LOP3.LUT R19, R17, 0x7ffffff8, RZ, 0xc0, !PT ;  /* 0x7ffffff811137812 */ /* 0x000fe400078ec0ff */
[----:B------:R-:W-:Y:S02]  /*01b0*/  MOV R26, RZ ;  /* 0x000000ff001a7202 */ /* 0x000fe40000000f00 */
[----:B------:R-:W-:Y:S02]  /*01c0*/  MOV R2, R18 ;  /* 0x0000001200027202 */ /* 0x000fe40000000f00 */
[----:B------:R-:W-:Y:S02]  /*01d0*/  MOV R22, R16 ;  /* 0x0000001000167202 */ /* 0x000fe40000000f00 */
[----:B------:R-:W-:Y:S01]  /*01e0*/  IADD3 R20, PT, PT, -R19, RZ, RZ ;  /* 0x000000ff13147210 */ /* 0x000fe20007ffe1ff */
[----:B0-----:R-:W-:-:S04]  /*01f0*/  UIADD3 UR4, UP0, UPT, UR4, 0x10, URZ ;  /* 0x0000001004047890 */ /* 0x001fc8000ff1e0ff */
[----:B------:R-:W-:-:S12]  /*0200*/  UIADD3.X UR5, UPT, UPT, URZ, UR5, URZ, UP0, !UPT ;  /* 0x00000005ff057290 */ /* 0x000fd800087fe4ff */
.L_x_2:
[----:B------:R-:W0:Y:S01]  /*0210*/  LDC.64 R14, c[0x0][0x398] ;  /* 0x0000e600ff0e7b82 */ /* 0x000e220000000a00 */
[----:B------:R-:W-:Y:S02]  /*0220*/  MOV R4, UR4 ;  /* 0x0000000400047c02 */ /* 0x000fe40008000f00 */
[----:B------:R-:W-:-:S03]  /*0230*/  MOV R5, UR5 ;  /* 0x0000000500057c02 */ /* 0x000fc60008000f00 */
[----:B------:R-:W-:-:S05]  /*0240*/  IMAD.WIDE R4, R2, 0x4, R4 ;  /* 0x0000000402047825 */ /* 0x000fca00078e0204 */
[----:B------:R-:W2:Y:S04]  /*0250*/  LDG.E R21, desc[UR6][R4.64+-0x10] ;  /* 0xfffff00604157981 */ /* 0x000ea8000c1e1900 */
[----:B------:R-:W3:Y:S04]  /*0260*/  LDG.E R23, desc[UR6][R4.64+-0xc] ;  /* 0xfffff40604177981 */ /* 0x000ee8000c1e1900 */
[----:B------:R-:W4:Y:S01]  /*0270*/  LDG.E R29, desc[UR6][R4.64+-0x8] ;  /* 0xfffff806041d7981 */ /* 0x000f22000c1e1900 */
[----:B0-----:R-:W-:-:S05]  /*0280*/  IMAD.WIDE R14, R22, 0x4, R14 ;  /* 0x00000004160e7825 */ /* 0x001fca00078e020e */
[----:B------:R0:W2:Y:S01]  /*0290*/  LDG.E R24, desc[UR6][R14.64] ;  /* 0x000000060e187981 */ /* 0x0000a2000c1e1900 */
[----:B------:R-:W-:-:S04]  /*02a0*/  IMAD.WIDE R12, R3, 0x4, R14 ;  /* 0x00000004030c7825 */ /* 0x000fc800078e020e */
[C---:B------:R-:W-:Y:S02]  /*02b0*/  IMAD.WIDE R6, R3.reuse, 0x4, R12 ;  /* 0x0000000403067825 */ /* 0x040fe400078e020c */
[----:B------:R-:W3:Y:S02]  /*02c0*/  LDG.E R12, desc[UR6][R12.64] ;  /* 0x000000060c0c7981 */ /* 0x000ee4000c1e1900 */
[C---:B------:R-:W-:Y:S02]  /*02d0*/  IMAD.WIDE R8, R3.reuse, 0x4, R6 ;  /* 0x0000000403087825 */ /* 0x040fe400078e0206 */
[----:B------:R1:W4:Y:S02]  /*02e0*/  LDG.E R28, desc[UR6][R6.64] ;  /* 0x00000006061c7981 */ /* 0x000324000c1e1900 */
[C---:B------:R-:W-:Y:S02]  /*02f0*/  IMAD.WIDE R10, R3.reuse, 0x4, R8 ;  /* 0x00000004030a7825 */ /* 0x040fe400078e0208 */
[----:B------:R-:W5:Y:S02]  /*0300*/  LDG.E R8, desc[UR6][R8.64] ;  /* 0x0000000608087981 */ /* 0x000f64000c1e1900 */
[----:B0-----:R-:W-:-:S05]  /*0310*/  IMAD.WIDE R14, R3, 0x4, R10 ;  /* 0x00000004030e7825 */ /* 0x001fca00078e020a */
[----:B------:R-:W5:Y:S04]  /*0320*/  LDG.E R13, desc[UR6][R14.64] ;  /* 0x000000060e0d7981 */ /* 0x000f68000c1e1900 */
[----:B------:R-:W5:Y:S04]  /*0330*/  LDG.E R9, desc[UR6][R10.64] ;  /* 0x000000060a097981 */ /* 0x000f68000c1e1900 */
[----:B------:R-:W5:Y:S04]  /*0340*/  LDG.E R11, desc[UR6][R4.64+-0x4] ;  /* 0xfffffc06040b7981 */ /* 0x000f68000c1e1900 */
[----:B------:R-:W5:Y:S01]  /*0350*/  LDG.E R10, desc[UR6][R4.64+0x8] ;  /* 0x00000806040a7981 */ /* 0x000f62000c1e1900 */
[----:B--2---:R-:W-:Y:S01]  /*0360*/  FFMA R24, R21, R24, R26 ;  /* 0x0000001815187223 */ /* 0x004fe2000000001a */
[----:B------:R-:W-:-:S02]  /*0370*/  IMAD.WIDE R26, R3, 0x4, R14 ;  /* 0x00000004031a7825 */ /* 0x000fc400078e020e */
[----:B------:R-:W2:Y:S04]  /*0380*/  LDG.E R21, desc[UR6][R4.64] ;  /* 0x0000000604157981 */ /* 0x000ea8000c1e1900 */
[----:B------:R-:W2:Y:S01]  /*0390*/  LDG.E R14, desc[UR6][R4.64+0x4] ;  /* 0x00000406040e7981 */ /* 0x000ea2000c1e1900 */
[----:B-1----:R-:W-:-:S03]  /*03a0*/  IMAD.WIDE R6, R3, 0x4, R26 ;  /* 0x0000000403067825 */ /* 0x002fc600078e021a */
[----:B------:R-:W2:Y:S04]  /*03b0*/  LDG.E R15, desc[UR6][R4.64+0xc] ;  /* 0x00000c06040f7981 */ /* 0x000ea8000c1e1900 */
[----:B------:R-:W2:Y:S04]  /*03c0*/  LDG.E R6, desc[UR6][R6.64] ;  /* 0x0000000606067981 */ /* 0x000ea8000c1e1900 */
[----:B------:R-:W2:Y:S01]  /*03d0*/  LDG.E R5, desc[UR6][R26.64] ;  /* 0x000000061a057981 */ /* 0x000ea2000c1e1900 */
[----:B---3--:R-:W-:Y:S01]  /*03e0*/  FFMA R12, R23, R12, R24 ;  /* 0x0000000c170c7223 */ /* 0x008fe20000000018 */
[----:B------:R-:W-:-:S03]  /*03f0*/  IADD3 R20, PT, PT, R20, 0x8, RZ ;  /* 0x0000000814147810 */ /* 0x000fc60007ffe0ff */
[----:B----4-:R-:W-:Y:S01]  /*0400*/  FFMA R12, R29, R28, R12 ;  /* 0x0000001c1d0c7223 */ /* 0x010fe2000000000c */
[----:B------:R-:W-:Y:S02]  /*0410*/  ISETP.NE.AND P1, PT, R20, RZ, PT ;  /* 0x000000ff1400720c */ /* 0x000fe40003f25270 */
[----:B------:R-:W-:Y:S01]  /*0420*/  LEA R22, R3, R22, 0x3 ;  /* 0x0000001603167211 */ /* 0x000fe200078e18ff */
[----:B-----5:R-:W-:Y:S01]  /*0430*/  FFMA R8, R11, R8, R12 ;  /* 0x000000080b087223 */ /* 0x020fe2000000000c */
[----:B------:R-:W-:-:S03]  /*0440*/  IADD3 R2, PT, PT, R2, 0x8, RZ ;  /* 0x0000000802027810 */ /* 0x000fc60007ffe0ff */
[----:B--2---:R-:W-:-:S04]  /*0450*/  FFMA R9, R21, R9, R8 ;  /* 0x0000000915097223 */ /* 0x004fc80000000008 */
[----:B------:R-:W-:-:S04]  /*0460*/  FFMA R9, R14, R13, R9 ;  /* 0x0000000d0e097223 */ /* 0x000fc80000000009 */
[----:B------:R-:W-:-:S04]  /*0470*/  FFMA R10, R10, R5, R9 ;  /* 0x000000050a0a7223 */ /* 0x000fc80000000009 */
[----:B------:R-:W-:Y:S01]  /*0480*/  FFMA R26, R15, R6, R10 ;  /* 0x000000060f1a7223 */ /* 0x000fe2000000000a */
[----:B------:R-:W-:Y:S06]  /*0490*/  @P1 BRA `(.L_x_2) ;  /* 0xfffffffc005c1947 */ /* 0x000fec000383ffff */
.L_x_1:
[----:B------:R-:W-:Y:S05]  /*04a0*/  @!P0 BRA `(.L_x_0) ;  /* 0x0000000000d48947 */ /* 0x000fea0003800000 */
[----:B------:R-:W-:Y:S02]  /*04b0*/  ISETP.GE.U32.AND P0, PT, R25, 0x4, PT ;  /* 0x000000041900780c */ /* 0x000fe40003f06070 */
[----:B------:R-:W-:-:S04]  /*04c0*/  LOP3.LUT R2, R17, 0x3, RZ, 0xc0, !PT ;  /* 0x0000000311027812 */ /* 0x000fc800078ec0ff */
[----:B------:R-:W-:-:S07]  /*04d0*/  ISETP.NE.AND P1, PT, R2, RZ, PT ;  /* 0x000000ff0200720c */ /* 0x000fce0003f25270 */
[----:B------:R-:W-:Y:S06]  /*04e0*/  @!P0 BRA `(.L_x_3) ;  /* 0x0000000000588947 */ /* 0x000fec0003800000 */
[----:B------:R-:W0:Y:S01]  /*04f0*/  LDC.64 R10, c[0x0][0x398] ;  /* 0x0000e600ff0a7b82 */ /* 0x000e220000000a00 */
[----:B------:R-:W-:Y:S01]  /*0500*/  IMAD R9, R19, R3, R16 ;  /* 0x0000000313097224 */ /* 0x000fe200078e0210 */
[----:B------:R-:W-:-:S06]  /*0510*/  IADD3 R7, PT, PT, R18, R19, RZ ;  /* 0x0000001312077210 */ /* 0x000fcc0007ffe0ff */
[----:B------:R-:W1:Y:S01]  /*0520*/  LDC.64 R4, c[0x0][0x390] ;  /* 0x0000e400ff047b82 */ /* 0x000e620000000a00 */
[----:B0-----:R-:W-:-:S04]  /*0530*/  IMAD.WIDE R10, R9, 0x4, R10 ;  /* 0x00000004090a7825 */ /* 0x001fc800078e020a */
[----:B------:R-:W-:Y:S02]  /*0540*/  IMAD.WIDE R12, R3, 0x4, R10 ;  /* 0x00000004030c7825 */ /* 0x000fe400078e020a */
[----:B------:R-:W2:Y:S02]  /*0550*/  LDG.E R10, desc[UR6][R10.64] ;  /* 0x000000060a0a7981 */ /* 0x000ea4000c1e1900 */
[----:B-1----:R-:W-:-:S04]  /*0560*/  IMAD.WIDE R4, R7, 0x4, R4 ;  /* 0x0000000407047825 */ /* 0x002fc800078e0204 */
[C---:B------:R-:W-:Y:S01]  /*0570*/  IMAD.WIDE R6, R3.reuse, 0x4, R12 ;  /* 0x0000000403067825 */ /* 0x040fe200078e020c */
[----:B------:R-:W2:Y:S04]  /*0580*/  LDG.E R15, desc[UR6][R4.64] ;  /* 0x00000006040f7981 */ /* 0x000ea8000c1e1900 */
[----:B------:R-:W3:Y:S01]  /*0590*/  LDG.E R12, desc[UR6][R12.64] ;  /* 0x000000060c0c7981 */ /* 0x000ee2000c1e1900 */
[----:B------:R-:W-:-:S03]  /*05a0*/  IMAD.WIDE R8, R3, 0x4, R6 ;  /* 0x0000000403087825 */ /* 0x000fc600078e0206 */
[----:B------:R-:W3:Y:S04]  /*05b0*/  LDG.E R14, desc[UR6][R4.64+0x4] ;  /* 0x00000406040e7981 */ /* 0x000ee8000c1e1900 */
[----:B------:R-:W4:Y:S04]  /*05c0*/  LDG.E R20, desc[UR6][R6.64] ;  /* 0x0000000606147981 */ /* 0x000f28000c1e1900 */
[----:B------:R-:W4:Y:S04]  /*05d0*/  LDG.E R21, desc[UR6][R4.64+0x8] ;  /* 0x0000080604157981 */ /* 0x000f28000c1e1900 */
[----:B------:R-:W5:Y:S04]  /*05e0*/  LDG.E R23, desc[UR6][R4.64+0xc] ;  /* 0x00000c0604177981 */ /* 0x000f68000c1e1900 */
[----:B------:R-:W5:Y:S01]  /*05f0*/  LDG.E R8, desc[UR6][R8.64] ;  /* 0x0000000608087981 */ /* 0x000f62000c1e1900 */
[----:B------:R-:W-:Y:S01]  /*0600*/  IADD3 R19, PT, PT, R19, 0x4, RZ ;  /* 0x0000000413137810 */ /* 0x000fe20007ffe0ff */
[----:B--2---:R-:W-:-:S04]  /*0610*/  FFMA R15, R15, R10, R26 ;  /* 0x0000000a0f0f7223 */ /* 0x004fc8000000001a */
[----:B---3--:R-:W-:-:S04]  /*0620*/  FFMA R14, R14, R12, R15 ;  /* 0x0000000c0e0e7223 */ /* 0x008fc8000000000f */
[----:B----4-:R-:W-:-:S04]  /*0630*/  FFMA R14, R21, R20, R14 ;  /* 0x00000014150e7223 */ /* 0x010fc8000000000e */
[----:B-----5:R-:W-:-:S07]  /*0640*/  FFMA R26, R23, R8, R14 ;  /* 0x00000008171a7223 */ /* 0x020fce000000000e */
.L_x_3:
[----:B------:R-:W-:Y:S05]  /*0650*/  @!P1 BRA `(.L_x_0) ;  /* 0x0000000000689947 */ /* 0x000fea0003800000 */
[----:B------:R-:W0:Y:S01]  /*0660*/  LDC.64 R10, c[0x0][0x398] ;  /* 0x0000e600ff0a7b82 */ /* 0x000e220000000a00 */
[----:B------:R-:W-:Y:S02]  /*0670*/  ISETP.NE.AND P0, PT, R2, 0x1, PT ;  /* 0x000000010200780c */ /* 0x000fe40003f05270 */
[----:B------:R-:W-:-:S04]  /*0680*/  LOP3.LUT R17, R17, 0x1, RZ, 0xc0, !PT ;  /* 0x0000000111117812 */ /* 0x000fc800078ec0ff */
[----:B------:R-:W-:Y:S01]  /*0690*/  ISETP.NE.U32.AND P1, PT, R17, 0x1, PT ;  /* 0x000000011100780c */ /* 0x000fe20003f25070 */
[----:B------:R-:W1:Y:S06]  /*06a0*/  LDC.64 R8, c[0x0][0x390] ;  /* 0x0000e400ff087b82 */ /* 0x000e6c0000000a00 */
[C---:B------:R-:W-:Y:S01]  /*06b0*/  @P0 IMAD R15, R19.reuse, R3, R16 ;  /* 0x00000003130f0224 */ /* 0x040fe200078e0210 */
[----:B------:R-:W-:Y:S01]  /*06c0*/  @P0 IADD3 R13, PT, PT, R18, R19, RZ ;  /* 0x00000013120d0210 */ /* 0x000fe20007ffe0ff */
[----:B------:R-:W2:Y:S01]  /*06d0*/  LDC.64 R6, c[0x0][0x390] ;  /* 0x0000e400ff067b82 */ /* 0x000ea20000000a00 */
[----:B------:R-:W-:-:S07]  /*06e0*/  @P0 IADD3 R19, PT, PT, R19, 0x2, RZ ;  /* 0x0000000213130810 */ /* 0x000fce0007ffe0ff */
[----:B------:R-:W3:Y:S01]  /*06f0*/  LDC.64 R4, c[0x0][0x398] ;  /* 0x0000e600ff047b82 */ /* 0x000ee20000000a00 */
[----:B0-----:R-:W-:Y:S01]  /*0700*/  @P0 IMAD.WIDE R10, R15, 0x4, R10 ;  /* 0x000000040f0a0825 */ /* 0x001fe200078e020a */
[----:B------:R-:W-:-:S03]  /*0710*/  @!P1 IADD3 R15, PT, PT, R18, R19, RZ ;  /* 0x00000013120f9210 */ /* 0x000fc60007ffe0ff */
[----:B------:R-:W-:Y:S01]  /*0720*/  @!P1 IMAD R19, R19, R3, R16 ;  /* 0x0000000313139224 */ /* 0x000fe200078e0210 */
[----:B------:R-:W4:Y:S01]  /*0730*/  @P0 LDG.E R2, desc[UR6][R10.64] ;  /* 0x000000060a020981 */ /* 0x000f22000c1e1900 */
[----:B-1----:R-:W-:-:S04]  /*0740*/  @P0 IMAD.WIDE R8, R13, 0x4, R8 ;  /* 0x000000040d080825 */ /* 0x002fc800078e0208 */
[----:B------:R-:W-:Y:S01]  /*0750*/  @P0 IMAD.WIDE R12, R3, 0x4, R10 ;  /* 0x00000004030c0825 */ /* 0x000fe200078e020a */
[----:B------:R-:W4:Y:S03]  /*0760*/  @P0 LDG.E R17, desc[UR6][R8.64] ;  /* 0x0000000608110981 */ /* 0x000f26000c1e1900 */
[----:B--2---:R-:W-:Y:S01]  /*0770*/  @!P1 IMAD.WIDE R6, R15, 0x4, R6 ;  /* 0x000000040f069825 */ /* 0x004fe200078e0206 */
[----:B------:R-:W2:Y:S04]  /*0780*/  @P0 LDG.E R21, desc[UR6][R8.64+0x4] ;  /* 0x0000040608150981 */ /* 0x000ea8000c1e1900 */
[----:B------:R-:W2:Y:S01]  /*0790*/  @P0 LDG.E R12, desc[UR6][R12.64] ;  /* 0x000000060c0c0981 */ /* 0x000ea2000c1e1900 */
[----:B---3--:R-:W-:-:S03]  /*07a0*/  @!P1 IMAD.WIDE R4, R19, 0x4, R4 ;  /* 0x0000000413049825 */ /* 0x008fc600078e0204 */
[----:B------:R-:W3:Y:S04]  /*07b0*/  @!P1 LDG.E R7, desc[UR6][R6.64] ;  /* 0x0000000606079981 */ /* 0x000ee8000c1e1900 */
[----:B------:R-:W3:Y:S01]  /*07c0*/  @!P1 LDG.E R4, desc[UR6][R4.64] ;  /* 0x0000000604049981 */ /* 0x000ee2000c1e1900 */
[----:B----4-:R-:W-:-:S04]  /*07d0*/  @P0 FFMA R2, R17, R2, R26 ;  /* 0x0000000211020223 */ /* 0x010fc8000000001a */
[----:B--2---:R-:W-:-:S04]  /*07e0*/  @P0 FFMA R26, R21, R12, R2 ;  /* 0x0000000c151a0223 */ /* 0x004fc80000000002 */
[----:B---3--:R-:W-:-:S07]  /*07f0*/  @!P1 FFMA R26, R7, R4, R26 ;  /* 0x00000004071a9223 */ /* 0x008fce000000001a */
.L_x_0:
[----:B------:R-:W0:Y:S01]  /*0800*/  LDC.64 R4, c[0x0][0x3a0] ;  /* 0x0000e800ff047b82 */ /* 0x000e220000000a00 */
[----:B------:R-:W-:-:S04]  /*0810*/  IMAD R3, R0, R3, R16 ;  /* 0x0000000300037224 */ /* 0x000fc800078e0210 */
[----:B0-----:R-:W-:-:S05]  /*0820*/  IMAD.WIDE R2, R3, 0x4, R4 ;  /* 0x0000000403027825 */ /* 0x001fca00078e0204 */
[----:B------:R-:W-:Y:S01]  /*0830*/  STG.E desc[UR6][R2.64], R26 ;  /* 0x0000001a02007986 */ /* 0x000fe2000c101906 */
[----:B------:R-:W-:Y:S05]  /*0840*/  EXIT ;  /* 0x000000000000794d */ /* 0x000fea0003800000 */
.L_x_4:
[----:B------:R-:W-:-:S00]  /*0850*/  BRA `(.L_x_4) ;  /* 0xfffffffc00fc7947 */ /* 0x000fc0000383ffff */
[----:B------:R-:W-:-:S00]  /*0860*/  NOP ;  /* 0x0000000000007918 */ /* 0x000fc00000000000 */
        /* <DEDUP_REMOVED lines=9> */
.L_x_5:


//--------------------- .nv.shared.reserved.0     --------------------------
	.section	.nv.shared.reserved.0,"aw",@nobits
	.weak		__nv_reservedSMEM_offset_0_alias
	.size		__nv_reservedSMEM_offset_0_alias, 0, 64
	.other		__nv_reservedSMEM_offset_0_alias,@"STO_CUDA_RESERVED_SHARED STV_DEFAULT"
__nv_reservedSMEM_offset_0_alias:
	.zero		0
	.zero		64


//--------------------- .nv.constant0._Z5sgemmiiiPfS_S_ --------------------------
	.section	.nv.constant0._Z5sgemmiiiPfS_S_,"a",@progbits
	.sectionflags	@""
	.align	4
.nv.constant0._Z5sgemmiiiPfS_S_:
	.zero		936


//--------------------- SYMBOLS --------------------------

	.type		.nv.reservedSmem.offset0,@object
	.size		.nv.reservedSmem.offset0,0x4
